//
// Generated by NVIDIA NVVM Compiler
//
// Compiler Build ID: CL-36424714
// Cuda compilation tools, release 13.0, V13.0.88
// Based on NVVM 20.0.0
//

.version 9.0
.target sm_100
.address_size 64

	// .globl	_Z8myKerneldPd

.visible .entry _Z8myKerneldPd(
	.param .f64 _Z8myKerneldPd_param_0,
	.param .u64 .ptr .align 1 _Z8myKerneldPd_param_1
)
{
	.reg .pred 	%p<2>;
	.reg .b32 	%r<5>;
	.reg .b64 	%rd<5>;
	.reg .b64 	%fd<4>;

	ld.param.f64 	%fd1, [_Z8myKerneldPd_param_0];
	ld.param.u64 	%rd1, [_Z8myKerneldPd_param_1];
	mov.u32 	%r2, %ctaid.x;
	mov.u32 	%r3, %ntid.x;
	mov.u32 	%r4, %tid.x;
	mad.lo.s32 	%r1, %r2, %r3, %r4;
	setp.gt.s32 	%p1, %r1, 999;
	@%p1 bra 	$L__BB0_2;
	cvta.to.global.u64 	%rd2, %rd1;
	mul.wide.s32 	%rd3, %r1, 8;
	add.s64 	%rd4, %rd2, %rd3;
	ld.global.f64 	%fd2, [%rd4];
	mul.f64 	%fd3, %fd1, %fd2;
	st.global.f64 	[%rd4], %fd3;
$L__BB0_2:
	ret;

}


// ===== COMPILED SASS (sm_100) =====

	.target	sm_100

	.elftype	@"ET_EXEC"


//--------------------- .note.nv.tkinfo           --------------------------
	.section	.note.nv.tkinfo,"",@"SHT_NOTE"
	.sectionflags	@"SHF_NOTE_NV_TKINFO"
	.tkinfo
        /*0018*/ 	.word	0x00000002
        /*0030*/ 	.string	""
        /*0030*/ 	.string	"ptxas"
        /*0030*/ 	.string	"Cuda compilation tools, release 13.0, V13.0.88"
        /*0030*/ 	.string	"Build cuda_13.0.r13.0/compiler.36424714_0"
        /*0030*/ 	.string	"-arch sm_100 -m 64 "



//--------------------- .note.nv.cuinfo           --------------------------
	.section	.note.nv.cuinfo,"",@"SHT_NOTE"
	.sectionflags	@"SHF_NOTE_NV_CUINFO"
        /*0018*/ 	.short	0x0002
        /*001a*/ 	.short	0x0064
        /*001c*/ 	.short	0x0082
	.zero		2


//--------------------- .nv.info                  --------------------------
	.section	.nv.info,"",@"SHT_CUDA_INFO"
	.align	4


	//----- nvinfo : EIATTR_REGCOUNT
	.align		4
        /*0000*/ 	.byte	0x04, 0x2f
        /*0002*/ 	.short	(.L_1 - .L_0)
	.align		4
.L_0:
        /*0004*/ 	.word	index@(_Z8myKerneldPd)
        /*0008*/ 	.word	0x0000000a


	//----- nvinfo : EIATTR_FRAME_SIZE
	.align		4
.L_1:
        /*000c*/ 	.byte	0x04, 0x11
        /*000e*/ 	.short	(.L_3 - .L_2)
	.align		4
.L_2:
        /*0010*/ 	.word	index@(_Z8myKerneldPd)
        /*0014*/ 	.word	0x00000000


	//----- nvinfo : EIATTR_MIN_STACK_SIZE
	.align		4
.L_3:
        /*0018*/ 	.byte	0x04, 0x12
        /*001a*/ 	.short	(.L_5 - .L_4)
	.align		4
.L_4:
        /*001c*/ 	.word	index@(_Z8myKerneldPd)
        /*0020*/ 	.word	0x00000000
.L_5:


//--------------------- .nv.compat                --------------------------
	.section	.nv.compat,"",@"SHT_CUDA_COMPAT_INFO"
	.align	4
        /*0000*/ 	.byte	0x02, 0x09, 0x00, 0x00, 0x02, 0x02, 0x01, 0x00, 0x02, 0x05, 0x05, 0x00, 0x03, 0x07, 0x01, 0x01
        /*0010*/ 	.byte	0x02, 0x03, 0x00, 0x00, 0x02, 0x06, 0x01, 0x00, 0x04, 0x0b, 0x08, 0x00, 0x01, 0x00, 0x00, 0x00
        /*0020*/ 	.byte	0x00, 0x00, 0x00, 0x00


//--------------------- .nv.info._Z8myKerneldPd   --------------------------
	.section	.nv.info._Z8myKerneldPd,"",@"SHT_CUDA_INFO"
	.sectionflags	@""
	.align	4


	//----- nvinfo : EIATTR_CUDA_API_VERSION
	.align		4
        /*0000*/ 	.byte	0x04, 0x37
        /*0002*/ 	.short	(.L_7 - .L_6)
.L_6:
        /*0004*/ 	.word	0x00000082


	//----- nvinfo : EIATTR_KPARAM_INFO
	.align		4
.L_7:
        /*0008*/ 	.byte	0x04, 0x17
        /*000a*/ 	.short	(.L_9 - .L_8)
.L_8:
        /*000c*/ 	.word	0x00000000
        /*0010*/ 	.short	0x0001
        /*0012*/ 	.short	0x0008
        /*0014*/ 	.byte	0x00, 0xf5, 0x21, 0x00


	//----- nvinfo : EIATTR_KPARAM_INFO
	.align		4
.L_9:
        /*0018*/ 	.byte	0x04, 0x17
        /*001a*/ 	.short	(.L_11 - .L_10)
.L_10:
        /*001c*/ 	.word	0x00000000
        /*0020*/ 	.short	0x0000
        /*0022*/ 	.short	0x0000
        /*0024*/ 	.byte	0x00, 0xf0, 0x21, 0x00


	//----- nvinfo : EIATTR_SPARSE_MMA_MASK
	.align		4
.L_11:
        /*0028*/ 	.byte	0x03, 0x50
        /*002a*/ 	.short	0x0000


	//----- nvinfo : EIATTR_MAXREG_COUNT
	.align		4
        /*002c*/ 	.byte	0x03, 0x1b
        /*002e*/ 	.short	0x00ff


	//----- nvinfo : EIATTR_MERCURY_ISA_VERSION
	.align		4
        /*0030*/ 	.byte	0x03, 0x5f
        /*0032*/ 	.short	0x0101


	//----- nvinfo : EIATTR_VRC_CTA_INIT_COUNT
	.align		4
        /*0034*/ 	.byte	0x02, 0x4a
	.zero		1
	.zero		1


	//----- nvinfo : EIATTR_EXIT_INSTR_OFFSETS
	.align		4
        /*0038*/ 	.byte	0x04, 0x1c
        /*003a*/ 	.short	(.L_13 - .L_12)


	//   ....[0]....
.L_12:
        /*003c*/ 	.word	0x00000060


	//   ....[1]....
        /*0040*/ 	.word	0x000000e0


	//----- nvinfo : EIATTR_CBANK_PARAM_SIZE
	.align		4
.L_13:
        /*0044*/ 	.byte	0x03, 0x19
        /*0046*/ 	.short	0x0010


	//----- nvinfo : EIATTR_PARAM_CBANK
	.align		4
        /*0048*/ 	.byte	0x04, 0x0a
        /*004a*/ 	.short	(.L_15 - .L_14)
	.align		4
.L_14:
        /*004c*/ 	.word	index@(.nv.constant0._Z8myKerneldPd)
        /*0050*/ 	.short	0x0380
        /*0052*/ 	.short	0x0010


	//----- nvinfo : EIATTR_SW_WAR
	.align		4
.L_15:
        /*0054*/ 	.byte	0x04, 0x36
        /*0056*/ 	.short	(.L_17 - .L_16)
.L_16:
        /*0058*/ 	.word	0x00000008
.L_17:


//--------------------- .nv.callgraph             --------------------------
	.section	.nv.callgraph,"",@"SHT_CUDA_CALLGRAPH"
	.align	4
	.sectionentsize	8
	.align		4
        /*0000*/ 	.word	0x00000000
	.align		4
        /*0004*/ 	.word	0xffffffff
	.align		4
        /*0008*/ 	.word	0x00000000
	.align		4
        /*000c*/ 	.word	0xfffffffe
	.align		4
        /*0010*/ 	.word	0x00000000
	.align		4
        /*0014*/ 	.word	0xfffffffd
	.align		4
        /*0018*/ 	.word	0x00000000
	.align		4
        /*001c*/ 	.word	0xfffffffc


//--------------------- .text._Z8myKerneldPd      --------------------------
	.section	.text._Z8myKerneldPd,"ax",@progbits
	.align	128
        .global         _Z8myKerneldPd
        .type           _Z8myKerneldPd,@function
        .size           _Z8myKerneldPd,(.L_x_1 - _Z8myKerneldPd)
        .other          _Z8myKerneldPd,@"STO_CUDA_ENTRY STV_DEFAULT"
_Z8myKerneldPd:
.text._Z8myKerneldPd:
[----:B------:R-:W-:Y:S01]  /*0000*/  LDC R1, c[0x0][0x37c] ;  /* 0x0000df00ff017b82 */ /* 0x000fe20000000800 */
[----:B------:R-:W0:Y:S07]  /*0010*/  S2R R0, SR_TID.X ;  /* 0x0000000000007919 */ /* 0x000e2e0000002100 */
[----:B------:R-:W0:Y:S08]  /*0020*/  S2UR UR4, SR_CTAID.X ;  /* 0x00000000000479c3 */ /* 0x000e300000002500 */
[----:B------:R-:W0:Y:S02]  /*0030*/  LDC R5, c[0x0][0x360] ;  /* 0x0000d800ff057b82 */ /* 0x000e240000000800 */
[----:B0-----:R-:W-:-:S05]  /*0040*/  IMAD R5, R5, UR4, R0 ;  /* 0x0000000405057c24 */ /* 0x001fca000f8e0200 */
[----:B------:R-:W-:-:S13]  /*0050*/  ISETP.GT.AND P0, PT, R5, 0x3e7, PT ;  /* 0x000003e70500780c */ /* 0x000fda0003f04270 */
[----:B------:R-:W-:Y:S05]  /*0060*/  @P0 EXIT ;  /* 0x000000000000094d */ /* 0x000fea0003800000 */
[----:B------:R-:W0:Y:S01]  /*0070*/  LDC.64 R2, c[0x0][0x388] ;  /* 0x0000e200ff027b82 */ /* 0x000e220000000a00 */
[----:B------:R-:W1:Y:S07]  /*0080*/  LDCU.64 UR4, c[0x0][0x358] ;  /* 0x00006b00ff0477ac */ /* 0x000e6e0008000a00 */
[----:B------:R-:W2:Y:S01]  /*0090*/  LDC.64 R6, c[0x0][0x380] ;  /* 0x0000e000ff067b82 */ /* 0x000ea20000000a00 */
[----:B0-----:R-:W-:-:S05]  /*00a0*/  IMAD.WIDE R2, R5, 0x8, R2 ;  /* 0x0000000805027825 */ /* 0x001fca00078e0202 */
[----:B-1----:R-:W2:Y:S02]  /*00b0*/  LDG.E.64 R4, desc[UR4][R2.64] ;  /* 0x0000000402047981 */ /* 0x002ea4000c1e1b00 */
[----:B--2---:R-:W-:-:S07]  /*00c0*/  DMUL R4, R4, R6 ;  /* 0x0000000604047228 */ /* 0x004fce0000000000 */
[----:B------:R-:W-:Y:S01]  /*00d0*/  STG.E.64 desc[UR4][R2.64], R4 ;  /* 0x0000000402007986 */ /* 0x000fe2000c101b04 */
[----:B------:R-:W-:Y:S05]  /*00e0*/  EXIT ;  /* 0x000000000000794d */ /* 0x000fea0003800000 */
.L_x_0:
[----:B------:R-:W-:-:S00]  /*00f0*/  BRA `(.L_x_0) ;  /* 0xfffffffc00fc7947 */ /* 0x000fc0000383ffff */
[----:B------:R-:W-:-:S00]  /*0100*/  NOP ;  /* 0x0000000000007918 */ /* 0x000fc00000000000 */
[----:B------:R-:W-:-:S00]  /*0110*/  NOP ;  /* 0x0000000000007918 */ /* 0x000fc00000000000 */
[----:B------:R-:W-:-:S00]  /*0120*/  NOP ;  /* 0x0000000000007918 */ /* 0x000fc00000000000 */
[----:B------:R-:W-:-:S00]  /*0130*/  NOP ;  /* 0x0000000000007918 */ /* 0x000fc00000000000 */
[----:B------:R-:W-:-:S00]  /*0140*/  NOP ;  /* 0x0000000000007918 */ /* 0x000fc00000000000 */
[----:B------:R-:W-:-:S00]  /*0150*/  NOP ;  /* 0x0000000000007918 */ /* 0x000fc00000000000 */
[----:B------:R-:W-:-:S00]  /*0160*/  NOP ;  /* 0x0000000000007918 */ /* 0x000fc00000000000 */
[----:B------:R-:W-:-:S00]  /*0170*/  NOP ;  /* 0x0000000000007918 */ /* 0x000fc00000000000 */
.L_x_1:


//--------------------- .nv.shared.reserved.0     --------------------------
	.section	.nv.shared.reserved.0,"aw",@nobits
	.weak		__nv_reservedSMEM_offset_0_alias
	.size		__nv_reservedSMEM_offset_0_alias, 0, 64
	.other		__nv_reservedSMEM_offset_0_alias,@"STO_CUDA_RESERVED_SHARED STV_DEFAULT"
__nv_reservedSMEM_offset_0_alias:
	.zero		0
	.zero		64


//--------------------- .nv.constant0._Z8myKerneldPd --------------------------
	.section	.nv.constant0._Z8myKerneldPd,"a",@progbits
	.sectionflags	@""
	.align	4
.nv.constant0._Z8myKerneldPd:
	.zero		912


//--------------------- SYMBOLS --------------------------

	.type		.nv.reservedSmem.offset0,@object
	.size		.nv.reservedSmem.offset0,0x4
